//
// Generated by NVIDIA NVVM Compiler
//
// Compiler Build ID: CL-36424714
// Cuda compilation tools, release 13.0, V13.0.88
// Based on NVVM 20.0.0
//

.version 9.0
.target sm_100
.address_size 64

	// .globl	_Z10Red_KernelPfiS_
// _ZZ10Red_KernelPfiS_E11partial_sum has been demoted

.visible .entry _Z10Red_KernelPfiS_(
	.param .u64 .ptr .align 1 _Z10Red_KernelPfiS__param_0,
	.param .u32 _Z10Red_KernelPfiS__param_1,
	.param .u64 .ptr .align 1 _Z10Red_KernelPfiS__param_2
)
{
	.reg .pred 	%p<6>;
	.reg .b32 	%r<15>;
	.reg .b32 	%f<7>;
	.reg .b64 	%rd<7>;
	// demoted variable
	.shared .align 4 .b8 _ZZ10Red_KernelPfiS_E11partial_sum[1024];
	ld.param.u64 	%rd1, [_Z10Red_KernelPfiS__param_0];
	ld.param.u32 	%r7, [_Z10Red_KernelPfiS__param_1];
	ld.param.u64 	%rd2, [_Z10Red_KernelPfiS__param_2];
	mov.u32 	%r14, %ntid.x;
	mov.u32 	%r8, %ctaid.x;
	mov.u32 	%r2, %tid.x;
	mad.lo.s32 	%r3, %r14, %r8, %r2;
	setp.ge.s32 	%p1, %r3, %r7;
	shl.b32 	%r9, %r2, 2;
	mov.u32 	%r10, _ZZ10Red_KernelPfiS_E11partial_sum;
	add.s32 	%r4, %r10, %r9;
	@%p1 bra 	$L__BB0_2;
	cvta.to.global.u64 	%rd3, %rd1;
	mul.wide.s32 	%rd4, %r3, 4;
	add.s64 	%rd5, %rd3, %rd4;
	ld.global.f32 	%f1, [%rd5];
	st.shared.f32 	[%r4], %f1;
	bra.uni 	$L__BB0_3;
$L__BB0_2:
	mov.b32 	%r11, 0;
	st.shared.u32 	[%r4], %r11;
$L__BB0_3:
	bar.sync 	0;
	setp.lt.u32 	%p2, %r14, 2;
	@%p2 bra 	$L__BB0_7;
$L__BB0_4:
	shr.u32 	%r6, %r14, 1;
	setp.ge.u32 	%p3, %r2, %r6;
	@%p3 bra 	$L__BB0_6;
	shl.b32 	%r12, %r6, 2;
	add.s32 	%r13, %r4, %r12;
	ld.shared.f32 	%f2, [%r13];
	ld.shared.f32 	%f3, [%r4];
	add.f32 	%f4, %f2, %f3;
	st.shared.f32 	[%r4], %f4;
$L__BB0_6:
	bar.sync 	0;
	setp.gt.u32 	%p4, %r14, 3;
	mov.u32 	%r14, %r6;
	@%p4 bra 	$L__BB0_4;
$L__BB0_7:
	setp.ne.s32 	%p5, %r2, 0;
	@%p5 bra 	$L__BB0_9;
	ld.shared.f32 	%f5, [_ZZ10Red_KernelPfiS_E11partial_sum];
	cvta.to.global.u64 	%rd6, %rd2;
	atom.global.add.f32 	%f6, [%rd6], %f5;
$L__BB0_9:
	ret;

}


// ===== COMPILED SASS (sm_100) =====

	.target	sm_100

	.elftype	@"ET_EXEC"


//--------------------- .note.nv.tkinfo           --------------------------
	.section	.note.nv.tkinfo,"",@"SHT_NOTE"
	.sectionflags	@"SHF_NOTE_NV_TKINFO"
	.tkinfo
        /*0018*/ 	.word	0x00000002
        /*0030*/ 	.string	""
        /*0030*/ 	.string	"ptxas"
        /*0030*/ 	.string	"Cuda compilation tools, release 13.0, V13.0.88"
        /*0030*/ 	.string	"Build cuda_13.0.r13.0/compiler.36424714_0"
        /*0030*/ 	.string	"-arch sm_100 -m 64 "



//--------------------- .note.nv.cuinfo           --------------------------
	.section	.note.nv.cuinfo,"",@"SHT_NOTE"
	.sectionflags	@"SHF_NOTE_NV_CUINFO"
        /*0018*/ 	.short	0x0002
        /*001a*/ 	.short	0x0064
        /*001c*/ 	.short	0x0082
	.zero		2


//--------------------- .nv.info                  --------------------------
	.section	.nv.info,"",@"SHT_CUDA_INFO"
	.align	4


	//----- nvinfo : EIATTR_REGCOUNT
	.align		4
        /*0000*/ 	.byte	0x04, 0x2f
        /*0002*/ 	.short	(.L_1 - .L_0)
	.align		4
.L_0:
        /*0004*/ 	.word	index@(_Z10Red_KernelPfiS_)
        /*0008*/ 	.word	0x00000009


	//----- nvinfo : EIATTR_FRAME_SIZE
	.align		4
.L_1:
        /*000c*/ 	.byte	0x04, 0x11
        /*000e*/ 	.short	(.L_3 - .L_2)
	.align		4
.L_2:
        /*0010*/ 	.word	index@(_Z10Red_KernelPfiS_)
        /*0014*/ 	.word	0x00000000


	//----- nvinfo : EIATTR_MIN_STACK_SIZE
	.align		4
.L_3:
        /*0018*/ 	.byte	0x04, 0x12
        /*001a*/ 	.short	(.L_5 - .L_4)
	.align		4
.L_4:
        /*001c*/ 	.word	index@(_Z10Red_KernelPfiS_)
        /*0020*/ 	.word	0x00000000
.L_5:


//--------------------- .nv.compat                --------------------------
	.section	.nv.compat,"",@"SHT_CUDA_COMPAT_INFO"
	.align	4
        /*0000*/ 	.byte	0x02, 0x09, 0x00, 0x00, 0x02, 0x02, 0x01, 0x00, 0x02, 0x05, 0x05, 0x00, 0x03, 0x07, 0x01, 0x01
        /*0010*/ 	.byte	0x02, 0x03, 0x00, 0x00, 0x02, 0x06, 0x01, 0x00, 0x04, 0x0b, 0x08, 0x00, 0x09, 0x00, 0x00, 0x00
        /*0020*/ 	.byte	0x00, 0x00, 0x00, 0x00


//--------------------- .nv.info._Z10Red_KernelPfiS_ --------------------------
	.section	.nv.info._Z10Red_KernelPfiS_,"",@"SHT_CUDA_INFO"
	.sectionflags	@""
	.align	4


	//----- nvinfo : EIATTR_CUDA_API_VERSION
	.align		4
        /*0000*/ 	.byte	0x04, 0x37
        /*0002*/ 	.short	(.L_7 - .L_6)
.L_6:
        /*0004*/ 	.word	0x00000082


	//----- nvinfo : EIATTR_KPARAM_INFO
	.align		4
.L_7:
        /*0008*/ 	.byte	0x04, 0x17
        /*000a*/ 	.short	(.L_9 - .L_8)
.L_8:
        /*000c*/ 	.word	0x00000000
        /*0010*/ 	.short	0x0002
        /*0012*/ 	.short	0x0010
        /*0014*/ 	.byte	0x00, 0xf5, 0x21, 0x00


	//----- nvinfo : EIATTR_KPARAM_INFO
	.align		4
.L_9:
        /*0018*/ 	.byte	0x04, 0x17
        /*001a*/ 	.short	(.L_11 - .L_10)
.L_10:
        /*001c*/ 	.word	0x00000000
        /*0020*/ 	.short	0x0001
        /*0022*/ 	.short	0x0008
        /*0024*/ 	.byte	0x00, 0xf0, 0x11, 0x00


	//----- nvinfo : EIATTR_KPARAM_INFO
	.align		4
.L_11:
        /*0028*/ 	.byte	0x04, 0x17
        /*002a*/ 	.short	(.L_13 - .L_12)
.L_12:
        /*002c*/ 	.word	0x00000000
        /*0030*/ 	.short	0x0000
        /*0032*/ 	.short	0x0000
        /*0034*/ 	.byte	0x00, 0xf5, 0x21, 0x00


	//----- nvinfo : EIATTR_SPARSE_MMA_MASK
	.align		4
.L_13:
        /*0038*/ 	.byte	0x03, 0x50
        /*003a*/ 	.short	0x0000


	//----- nvinfo : EIATTR_MAXREG_COUNT
	.align		4
        /*003c*/ 	.byte	0x03, 0x1b
        /*003e*/ 	.short	0x00ff


	//----- nvinfo : EIATTR_NUM_BARRIERS
	.align		4
        /*0040*/ 	.byte	0x02, 0x4c
        /*0042*/ 	.byte	0x01
	.zero		1


	//----- nvinfo : EIATTR_MERCURY_ISA_VERSION
	.align		4
        /*0044*/ 	.byte	0x03, 0x5f
        /*0046*/ 	.short	0x0101


	//----- nvinfo : EIATTR_VRC_CTA_INIT_COUNT
	.align		4
        /*0048*/ 	.byte	0x02, 0x4a
	.zero		1
	.zero		1


	//----- nvinfo : EIATTR_EXIT_INSTR_OFFSETS
	.align		4
        /*004c*/ 	.byte	0x04, 0x1c
        /*004e*/ 	.short	(.L_15 - .L_14)


	//   ....[0]....
.L_14:
        /*0050*/ 	.word	0x00000210


	//   ....[1]....
        /*0054*/ 	.word	0x00000280


	//----- nvinfo : EIATTR_CBANK_PARAM_SIZE
	.align		4
.L_15:
        /*0058*/ 	.byte	0x03, 0x19
        /*005a*/ 	.short	0x0018


	//----- nvinfo : EIATTR_PARAM_CBANK
	.align		4
        /*005c*/ 	.byte	0x04, 0x0a
        /*005e*/ 	.short	(.L_17 - .L_16)
	.align		4
.L_16:
        /*0060*/ 	.word	index@(.nv.constant0._Z10Red_KernelPfiS_)
        /*0064*/ 	.short	0x0380
        /*0066*/ 	.short	0x0018


	//----- nvinfo : EIATTR_SW_WAR
	.align		4
.L_17:
        /*0068*/ 	.byte	0x04, 0x36
        /*006a*/ 	.short	(.L_19 - .L_18)
.L_18:
        /*006c*/ 	.word	0x00000008
.L_19:


//--------------------- .nv.callgraph             --------------------------
	.section	.nv.callgraph,"",@"SHT_CUDA_CALLGRAPH"
	.align	4
	.sectionentsize	8
	.align		4
        /*0000*/ 	.word	0x00000000
	.align		4
        /*0004*/ 	.word	0xffffffff
	.align		4
        /*0008*/ 	.word	0x00000000
	.align		4
        /*000c*/ 	.word	0xfffffffe
	.align		4
        /*0010*/ 	.word	0x00000000
	.align		4
        /*0014*/ 	.word	0xfffffffd
	.align		4
        /*0018*/ 	.word	0x00000000
	.align		4
        /*001c*/ 	.word	0xfffffffc


//--------------------- .text._Z10Red_KernelPfiS_ --------------------------
	.section	.text._Z10Red_KernelPfiS_,"ax",@progbits
	.align	128
        .global         _Z10Red_KernelPfiS_
        .type           _Z10Red_KernelPfiS_,@function
        .size           _Z10Red_KernelPfiS_,(.L_x_3 - _Z10Red_KernelPfiS_)
        .other          _Z10Red_KernelPfiS_,@"STO_CUDA_ENTRY STV_DEFAULT"
_Z10Red_KernelPfiS_:
.text._Z10Red_KernelPfiS_:
[----:B------:R-:W-:Y:S01]  /*0000*/  LDC R1, c[0x0][0x37c] ;  /* 0x0000df00ff017b82 */ /* 0x000fe20000000800 */
[----:B------:R-:W0:Y:S01]  /*0010*/  S2R R5, SR_CTAID.X ;  /* 0x0000000000057919 */ /* 0x000e220000002500 */
[----:B------:R-:W0:Y:S01]  /*0020*/  LDCU UR8, c[0x0][0x360] ;  /* 0x00006c00ff0877ac */ /* 0x000e220008000800 */
[----:B------:R-:W0:Y:S01]  /*0030*/  S2R R6, SR_TID.X ;  /* 0x0000000000067919 */ /* 0x000e220000002100 */
[----:B------:R-:W1:Y:S01]  /*0040*/  LDCU UR4, c[0x0][0x388] ;  /* 0x00007100ff0477ac */ /* 0x000e620008000800 */
[----:B------:R-:W2:Y:S01]  /*0050*/  LDCU.64 UR6, c[0x0][0x358] ;  /* 0x00006b00ff0677ac */ /* 0x000ea20008000a00 */
[----:B0-----:R-:W-:-:S05]  /*0060*/  IMAD R5, R5, UR8, R6 ;  /* 0x0000000805057c24 */ /* 0x001fca000f8e0206 */
[----:B-1----:R-:W-:-:S13]  /*0070*/  ISETP.GE.AND P1, PT, R5, UR4, PT ;  /* 0x0000000405007c0c */ /* 0x002fda000bf26270 */
[----:B------:R-:W0:Y:S02]  /*0080*/  @!P1 LDC.64 R2, c[0x0][0x380] ;  /* 0x0000e000ff029b82 */ /* 0x000e240000000a00 */
[----:B0-----:R-:W-:-:S06]  /*0090*/  @!P1 IMAD.WIDE R2, R5, 0x4, R2 ;  /* 0x0000000405029825 */ /* 0x001fcc00078e0202 */
[----:B--2---:R-:W2:Y:S01]  /*00a0*/  @!P1 LDG.E R3, desc[UR6][R2.64] ;  /* 0x0000000602039981 */ /* 0x004ea2000c1e1900 */
[----:B------:R-:W0:Y:S01]  /*00b0*/  S2UR UR5, SR_CgaCtaId ;  /* 0x00000000000579c3 */ /* 0x000e220000008800 */
[----:B------:R-:W-:Y:S01]  /*00c0*/  IMAD.U32 R4, RZ, RZ, UR8 ;  /* 0x00000008ff047e24 */ /* 0x000fe2000f8e00ff */
[----:B------:R-:W-:Y:S01]  /*00d0*/  UMOV UR4, 0x400 ;  /* 0x0000040000047882 */ /* 0x000fe20000000000 */
[----:B------:R-:W-:-:S03]  /*00e0*/  ISETP.NE.AND P0, PT, R6, RZ, PT ;  /* 0x000000ff0600720c */ /* 0x000fc60003f05270 */
[----:B------:R-:W-:Y:S01]  /*00f0*/  ISETP.GE.U32.AND P2, PT, R4, 0x2, PT ;  /* 0x000000020400780c */ /* 0x000fe20003f46070 */
[----:B0-----:R-:W-:-:S06]  /*0100*/  ULEA UR4, UR5, UR4, 0x18 ;  /* 0x0000000405047291 */ /* 0x001fcc000f8ec0ff */
[----:B------:R-:W-:-:S05]  /*0110*/  LEA R0, R6, UR4, 0x2 ;  /* 0x0000000406007c11 */ /* 0x000fca000f8e10ff */
[----:B--2---:R0:W-:Y:S04]  /*0120*/  @!P1 STS [R0], R3 ;  /* 0x0000000300009388 */ /* 0x0041e80000000800 */
[----:B------:R0:W-:Y:S01]  /*0130*/  @P1 STS [R0], RZ ;  /* 0x000000ff00001388 */ /* 0x0001e20000000800 */
[----:B------:R-:W-:Y:S06]  /*0140*/  BAR.SYNC.DEFER_BLOCKING 0x0 ;  /* 0x0000000000007b1d */ /* 0x000fec0000010000 */
[----:B------:R-:W-:Y:S05]  /*0150*/  @!P2 BRA `(.L_x_0) ;  /* 0x00000000002ca947 */ /* 0x000fea0003800000 */
.L_x_1:
[----:B------:R-:W-:-:S04]  /*0160*/  SHF.R.U32.HI R5, RZ, 0x1, R4 ;  /* 0x00000001ff057819 */ /* 0x000fc80000011604 */
[----:B------:R-:W-:-:S13]  /*0170*/  ISETP.GE.U32.AND P1, PT, R6, R5, PT ;  /* 0x000000050600720c */ /* 0x000fda0003f26070 */
[----:B------:R-:W-:Y:S01]  /*0180*/  @!P1 IMAD R2, R5, 0x4, R0 ;  /* 0x0000000405029824 */ /* 0x000fe200078e0200 */
[----:B0-----:R-:W-:Y:S05]  /*0190*/  @!P1 LDS R3, [R0] ;  /* 0x0000000000039984 */ /* 0x001fea0000000800 */
[----:B------:R-:W0:Y:S02]  /*01a0*/  @!P1 LDS R2, [R2] ;  /* 0x0000000002029984 */ /* 0x000e240000000800 */
[----:B0-----:R-:W-:-:S05]  /*01b0*/  @!P1 FADD R3, R2, R3 ;  /* 0x0000000302039221 */ /* 0x001fca0000000000 */
[----:B------:R1:W-:Y:S01]  /*01c0*/  @!P1 STS [R0], R3 ;  /* 0x0000000300009388 */ /* 0x0003e20000000800 */
[----:B------:R-:W-:Y:S01]  /*01d0*/  BAR.SYNC.DEFER_BLOCKING 0x0 ;  /* 0x0000000000007b1d */ /* 0x000fe20000010000 */
[----:B------:R-:W-:Y:S01]  /*01e0*/  ISETP.GT.U32.AND P1, PT, R4, 0x3, PT ;  /* 0x000000030400780c */ /* 0x000fe20003f24070 */
[----:B------:R-:W-:-:S12]  /*01f0*/  IMAD.MOV.U32 R4, RZ, RZ, R5 ;  /* 0x000000ffff047224 */ /* 0x000fd800078e0005 */
[----:B-1----:R-:W-:Y:S05]  /*0200*/  @P1 BRA `(.L_x_1) ;  /* 0xfffffffc00d41947 */ /* 0x002fea000383ffff */
.L_x_0:
[----:B------:R-:W-:Y:S05]  /*0210*/  @P0 EXIT ;  /* 0x000000000000094d */ /* 0x000fea0003800000 */
[----:B------:R-:W1:Y:S01]  /*0220*/  S2UR UR5, SR_CgaCtaId ;  /* 0x00000000000579c3 */ /* 0x000e620000008800 */
[----:B------:R-:W-:-:S07]  /*0230*/  UMOV UR4, 0x400 ;  /* 0x0000040000047882 */ /* 0x000fce0000000000 */
[----:B0-----:R-:W0:Y:S01]  /*0240*/  LDC.64 R2, c[0x0][0x390] ;  /* 0x0000e400ff027b82 */ /* 0x001e220000000a00 */
[----:B-1----:R-:W-:-:S09]  /*0250*/  ULEA UR4, UR5, UR4, 0x18 ;  /* 0x0000000405047291 */ /* 0x002fd2000f8ec0ff */
[----:B------:R-:W0:Y:S04]  /*0260*/  LDS R5, [UR4] ;  /* 0x00000004ff057984 */ /* 0x000e280008000800 */
[----:B0-----:R-:W-:Y:S01]  /*0270*/  REDG.E.ADD.F32.FTZ.RN.STRONG.GPU desc[UR6][R2.64], R5 ;  /* 0x00000005020079a6 */ /* 0x001fe2000c12f306 */
[----:B------:R-:W-:Y:S05]  /*0280*/  EXIT ;  /* 0x000000000000794d */ /* 0x000fea0003800000 */
.L_x_2:
[----:B------:R-:W-:-:S00]  /*0290*/  BRA `(.L_x_2) ;  /* 0xfffffffc00fc7947 */ /* 0x000fc0000383ffff */
[----:B------:R-:W-:-:S00]  /*02a0*/  NOP ;  /* 0x0000000000007918 */ /* 0x000fc00000000000 */
        /* <DEDUP_REMOVED lines=13> */
.L_x_3:


//--------------------- .nv.shared._Z10Red_KernelPfiS_ --------------------------
	.section	.nv.shared._Z10Red_KernelPfiS_,"aw",@nobits
	.sectionflags	@""
	.align	4
.nv.shared._Z10Red_KernelPfiS_:
	.zero		2048


//--------------------- .nv.shared.reserved.0     --------------------------
	.section	.nv.shared.reserved.0,"aw",@nobits
	.weak		__nv_reservedSMEM_offset_0_alias
	.size		__nv_reservedSMEM_offset_0_alias, 0, 64
	.other		__nv_reservedSMEM_offset_0_alias,@"STO_CUDA_RESERVED_SHARED STV_DEFAULT"
__nv_reservedSMEM_offset_0_alias:
	.zero		0
	.zero		64


//--------------------- .nv.constant0._Z10Red_KernelPfiS_ --------------------------
	.section	.nv.constant0._Z10Red_KernelPfiS_,"a",@progbits
	.sectionflags	@""
	.align	4
.nv.constant0._Z10Red_KernelPfiS_:
	.zero		920


//--------------------- SYMBOLS --------------------------

	.type		.nv.reservedSmem.offset0,@object
	.size		.nv.reservedSmem.offset0,0x4
	.type		.nv.reservedSmem.cap,@object
	.size		.nv.reservedSmem.cap,0x4
